//
// Generated by NVIDIA NVVM Compiler
//
// Compiler Build ID: CL-36424714
// Cuda compilation tools, release 13.0, V13.0.88
// Based on NVVM 20.0.0
//

.version 9.0
.target sm_100
.address_size 64

	// .globl	_Z10LifeKernelPKhjjPh

.visible .entry _Z10LifeKernelPKhjjPh(
	.param .u64 .ptr .align 1 _Z10LifeKernelPKhjjPh_param_0,
	.param .u32 _Z10LifeKernelPKhjjPh_param_1,
	.param .u32 _Z10LifeKernelPKhjjPh_param_2,
	.param .u64 .ptr .align 1 _Z10LifeKernelPKhjjPh_param_3
)
{
	.reg .pred 	%p<11>;
	.reg .b16 	%rs<3>;
	.reg .b32 	%r<48>;
	.reg .b64 	%rd<25>;

	ld.param.u64 	%rd4, [_Z10LifeKernelPKhjjPh_param_0];
	ld.param.u32 	%r9, [_Z10LifeKernelPKhjjPh_param_1];
	ld.param.u32 	%r10, [_Z10LifeKernelPKhjjPh_param_2];
	ld.param.u64 	%rd3, [_Z10LifeKernelPKhjjPh_param_3];
	cvta.to.global.u64 	%rd1, %rd4;
	mul.lo.s32 	%r1, %r10, %r9;
	mov.u32 	%r11, %ctaid.x;
	mov.u32 	%r2, %ntid.x;
	mov.u32 	%r12, %tid.x;
	mad.lo.s32 	%r47, %r11, %r2, %r12;
	setp.ge.u32 	%p3, %r47, %r1;
	@%p3 bra 	$L__BB0_7;
	add.s32 	%r4, %r9, -1;
	sub.s32 	%r5, %r1, %r9;
	mov.u32 	%r13, %nctaid.x;
	mul.lo.s32 	%r6, %r2, %r13;
	cvta.to.global.u64 	%rd2, %rd3;
$L__BB0_2:
	rem.u32 	%r15, %r47, %r9;
	sub.s32 	%r16, %r47, %r15;
	add.s32 	%r17, %r4, %r15;
	rem.u32 	%r18, %r17, %r9;
	add.s32 	%r19, %r15, 1;
	setp.eq.s32 	%p5, %r19, %r9;
	selp.b32 	%r20, 0, %r19, %p5;
	add.s32 	%r21, %r5, %r16;
	rem.u32 	%r22, %r21, %r1;
	add.s32 	%r23, %r16, %r9;
	rem.u32 	%r24, %r23, %r1;
	add.s32 	%r25, %r22, %r18;
	cvt.u64.u32 	%rd5, %r25;
	add.s64 	%rd6, %rd1, %rd5;
	ld.global.u8 	%r26, [%rd6];
	add.s32 	%r27, %r22, %r15;
	cvt.u64.u32 	%rd7, %r27;
	add.s64 	%rd8, %rd1, %rd7;
	ld.global.u8 	%r28, [%rd8];
	add.s32 	%r29, %r28, %r26;
	add.s32 	%r30, %r20, %r22;
	cvt.u64.u32 	%rd9, %r30;
	add.s64 	%rd10, %rd1, %rd9;
	ld.global.u8 	%r31, [%rd10];
	add.s32 	%r32, %r29, %r31;
	add.s32 	%r33, %r18, %r16;
	cvt.u64.u32 	%rd11, %r33;
	add.s64 	%rd12, %rd1, %rd11;
	ld.global.u8 	%r34, [%rd12];
	add.s32 	%r35, %r32, %r34;
	add.s32 	%r36, %r20, %r16;
	cvt.u64.u32 	%rd13, %r36;
	add.s64 	%rd14, %rd1, %rd13;
	ld.global.u8 	%r37, [%rd14];
	add.s32 	%r38, %r35, %r37;
	add.s32 	%r39, %r24, %r18;
	cvt.u64.u32 	%rd15, %r39;
	add.s64 	%rd16, %rd1, %rd15;
	ld.global.u8 	%r40, [%rd16];
	add.s32 	%r41, %r38, %r40;
	add.s32 	%r42, %r24, %r15;
	cvt.u64.u32 	%rd17, %r42;
	add.s64 	%rd18, %rd1, %rd17;
	ld.global.u8 	%r43, [%rd18];
	add.s32 	%r44, %r41, %r43;
	add.s32 	%r45, %r20, %r24;
	cvt.u64.u32 	%rd19, %r45;
	add.s64 	%rd20, %rd1, %rd19;
	ld.global.u8 	%r46, [%rd20];
	add.s32 	%r14, %r44, %r46;
	mov.pred 	%p10, -1;
	setp.eq.s32 	%p6, %r14, 3;
	@%p6 bra 	$L__BB0_6;
	setp.ne.s32 	%p7, %r14, 2;
	@%p7 bra 	$L__BB0_5;
	cvt.u64.u32 	%rd21, %r47;
	add.s64 	%rd22, %rd1, %rd21;
	ld.global.u8 	%rs1, [%rd22];
	setp.ne.s16 	%p10, %rs1, 0;
	bra.uni 	$L__BB0_6;
$L__BB0_5:
	mov.pred 	%p10, 0;
$L__BB0_6:
	selp.u16 	%rs2, 1, 0, %p10;
	cvt.u64.u32 	%rd23, %r47;
	add.s64 	%rd24, %rd2, %rd23;
	st.global.u8 	[%rd24], %rs2;
	add.s32 	%r47, %r47, %r6;
	setp.lt.u32 	%p9, %r47, %r1;
	@%p9 bra 	$L__BB0_2;
$L__BB0_7:
	ret;

}


// ===== COMPILED SASS (sm_100) =====

	.target	sm_100

	.elftype	@"ET_EXEC"


//--------------------- .note.nv.tkinfo           --------------------------
	.section	.note.nv.tkinfo,"",@"SHT_NOTE"
	.sectionflags	@"SHF_NOTE_NV_TKINFO"
	.tkinfo
        /*0018*/ 	.word	0x00000002
        /*0030*/ 	.string	""
        /*0030*/ 	.string	"ptxas"
        /*0030*/ 	.string	"Cuda compilation tools, release 13.0, V13.0.88"
        /*0030*/ 	.string	"Build cuda_13.0.r13.0/compiler.36424714_0"
        /*0030*/ 	.string	"-arch sm_100 -m 64 "



//--------------------- .note.nv.cuinfo           --------------------------
	.section	.note.nv.cuinfo,"",@"SHT_NOTE"
	.sectionflags	@"SHF_NOTE_NV_CUINFO"
        /*0018*/ 	.short	0x0002
        /*001a*/ 	.short	0x0064
        /*001c*/ 	.short	0x0082
	.zero		2


//--------------------- .nv.info                  --------------------------
	.section	.nv.info,"",@"SHT_CUDA_INFO"
	.align	4


	//----- nvinfo : EIATTR_REGCOUNT
	.align		4
        /*0000*/ 	.byte	0x04, 0x2f
        /*0002*/ 	.short	(.L_1 - .L_0)
	.align		4
.L_0:
        /*0004*/ 	.word	index@(_Z10LifeKernelPKhjjPh)
        /*0008*/ 	.word	0x0000001e


	//----- nvinfo : EIATTR_FRAME_SIZE
	.align		4
.L_1:
        /*000c*/ 	.byte	0x04, 0x11
        /*000e*/ 	.short	(.L_3 - .L_2)
	.align		4
.L_2:
        /*0010*/ 	.word	index@(_Z10LifeKernelPKhjjPh)
        /*0014*/ 	.word	0x00000000


	//----- nvinfo : EIATTR_MIN_STACK_SIZE
	.align		4
.L_3:
        /*0018*/ 	.byte	0x04, 0x12
        /*001a*/ 	.short	(.L_5 - .L_4)
	.align		4
.L_4:
        /*001c*/ 	.word	index@(_Z10LifeKernelPKhjjPh)
        /*0020*/ 	.word	0x00000000
.L_5:


//--------------------- .nv.compat                --------------------------
	.section	.nv.compat,"",@"SHT_CUDA_COMPAT_INFO"
	.align	4
        /*0000*/ 	.byte	0x02, 0x09, 0x00, 0x00, 0x02, 0x02, 0x01, 0x00, 0x02, 0x05, 0x05, 0x00, 0x03, 0x07, 0x01, 0x01
        /*0010*/ 	.byte	0x02, 0x03, 0x00, 0x00, 0x02, 0x06, 0x01, 0x00, 0x04, 0x0b, 0x08, 0x00, 0x09, 0x00, 0x00, 0x00
        /*0020*/ 	.byte	0x00, 0x00, 0x00, 0x00


//--------------------- .nv.info._Z10LifeKernelPKhjjPh --------------------------
	.section	.nv.info._Z10LifeKernelPKhjjPh,"",@"SHT_CUDA_INFO"
	.sectionflags	@""
	.align	4


	//----- nvinfo : EIATTR_CUDA_API_VERSION
	.align		4
        /*0000*/ 	.byte	0x04, 0x37
        /*0002*/ 	.short	(.L_7 - .L_6)
.L_6:
        /*0004*/ 	.word	0x00000082


	//----- nvinfo : EIATTR_KPARAM_INFO
	.align		4
.L_7:
        /*0008*/ 	.byte	0x04, 0x17
        /*000a*/ 	.short	(.L_9 - .L_8)
.L_8:
        /*000c*/ 	.word	0x00000000
        /*0010*/ 	.short	0x0003
        /*0012*/ 	.short	0x0010
        /*0014*/ 	.byte	0x00, 0xf5, 0x21, 0x00


	//----- nvinfo : EIATTR_KPARAM_INFO
	.align		4
.L_9:
        /*0018*/ 	.byte	0x04, 0x17
        /*001a*/ 	.short	(.L_11 - .L_10)
.L_10:
        /*001c*/ 	.word	0x00000000
        /*0020*/ 	.short	0x0002
        /*0022*/ 	.short	0x000c
        /*0024*/ 	.byte	0x00, 0xf0, 0x11, 0x00


	//----- nvinfo : EIATTR_KPARAM_INFO
	.align		4
.L_11:
        /*0028*/ 	.byte	0x04, 0x17
        /*002a*/ 	.short	(.L_13 - .L_12)
.L_12:
        /*002c*/ 	.word	0x00000000
        /*0030*/ 	.short	0x0001
        /*0032*/ 	.short	0x0008
        /*0034*/ 	.byte	0x00, 0xf0, 0x11, 0x00


	//----- nvinfo : EIATTR_KPARAM_INFO
	.align		4
.L_13:
        /*0038*/ 	.byte	0x04, 0x17
        /*003a*/ 	.short	(.L_15 - .L_14)
.L_14:
        /*003c*/ 	.word	0x00000000
        /*0040*/ 	.short	0x0000
        /*0042*/ 	.short	0x0000
        /*0044*/ 	.byte	0x00, 0xf5, 0x21, 0x00


	//----- nvinfo : EIATTR_SPARSE_MMA_MASK
	.align		4
.L_15:
        /*0048*/ 	.byte	0x03, 0x50
        /*004a*/ 	.short	0x0000


	//----- nvinfo : EIATTR_MAXREG_COUNT
	.align		4
        /*004c*/ 	.byte	0x03, 0x1b
        /*004e*/ 	.short	0x00ff


	//----- nvinfo : EIATTR_MERCURY_ISA_VERSION
	.align		4
        /*0050*/ 	.byte	0x03, 0x5f
        /*0052*/ 	.short	0x0101


	//----- nvinfo : EIATTR_VRC_CTA_INIT_COUNT
	.align		4
        /*0054*/ 	.byte	0x02, 0x4a
	.zero		1
	.zero		1


	//----- nvinfo : EIATTR_EXIT_INSTR_OFFSETS
	.align		4
        /*0058*/ 	.byte	0x04, 0x1c
        /*005a*/ 	.short	(.L_17 - .L_16)


	//   ....[0]....
.L_16:
        /*005c*/ 	.word	0x00000080


	//   ....[1]....
        /*0060*/ 	.word	0x00000830


	//----- nvinfo : EIATTR_CRS_STACK_SIZE
	.align		4
.L_17:
        /*0064*/ 	.byte	0x04, 0x1e
        /*0066*/ 	.short	(.L_19 - .L_18)
.L_18:
        /*0068*/ 	.word	0x00000000


	//----- nvinfo : EIATTR_CBANK_PARAM_SIZE
	.align		4
.L_19:
        /*006c*/ 	.byte	0x03, 0x19
        /*006e*/ 	.short	0x0018


	//----- nvinfo : EIATTR_PARAM_CBANK
	.align		4
        /*0070*/ 	.byte	0x04, 0x0a
        /*0072*/ 	.short	(.L_21 - .L_20)
	.align		4
.L_20:
        /*0074*/ 	.word	index@(.nv.constant0._Z10LifeKernelPKhjjPh)
        /*0078*/ 	.short	0x0380
        /*007a*/ 	.short	0x0018


	//----- nvinfo : EIATTR_SW_WAR
	.align		4
.L_21:
        /*007c*/ 	.byte	0x04, 0x36
        /*007e*/ 	.short	(.L_23 - .L_22)
.L_22:
        /*0080*/ 	.word	0x00000008
.L_23:


//--------------------- .nv.callgraph             --------------------------
	.section	.nv.callgraph,"",@"SHT_CUDA_CALLGRAPH"
	.align	4
	.sectionentsize	8
	.align		4
        /*0000*/ 	.word	0x00000000
	.align		4
        /*0004*/ 	.word	0xffffffff
	.align		4
        /*0008*/ 	.word	0x00000000
	.align		4
        /*000c*/ 	.word	0xfffffffe
	.align		4
        /*0010*/ 	.word	0x00000000
	.align		4
        /*0014*/ 	.word	0xfffffffd
	.align		4
        /*0018*/ 	.word	0x00000000
	.align		4
        /*001c*/ 	.word	0xfffffffc


//--------------------- .text._Z10LifeKernelPKhjjPh --------------------------
	.section	.text._Z10LifeKernelPKhjjPh,"ax",@progbits
	.align	128
        .global         _Z10LifeKernelPKhjjPh
        .type           _Z10LifeKernelPKhjjPh,@function
        .size           _Z10LifeKernelPKhjjPh,(.L_x_5 - _Z10LifeKernelPKhjjPh)
        .other          _Z10LifeKernelPKhjjPh,@"STO_CUDA_ENTRY STV_DEFAULT"
_Z10LifeKernelPKhjjPh:
.text._Z10LifeKernelPKhjjPh:
[----:B------:R-:W-:Y:S01]  /*0000*/  LDC R1, c[0x0][0x37c] ;  /* 0x0000df00ff017b82 */ /* 0x000fe20000000800 */
[----:B------:R-:W0:Y:S07]  /*0010*/  S2R R15, SR_TID.X ;  /* 0x00000000000f7919 */ /* 0x000e2e0000002100 */
[----:B------:R-:W0:Y:S01]  /*0020*/  S2UR UR5, SR_CTAID.X ;  /* 0x00000000000579c3 */ /* 0x000e220000002500 */
[----:B------:R-:W1:Y:S07]  /*0030*/  LDCU.64 UR10, c[0x0][0x388] ;  /* 0x00007100ff0a77ac */ /* 0x000e6e0008000a00 */
[----:B------:R-:W0:Y:S01]  /*0040*/  LDC R18, c[0x0][0x360] ;  /* 0x0000d800ff127b82 */ /* 0x000e220000000800 */
[----:B-1----:R-:W-:Y:S01]  /*0050*/  UIMAD UR4, UR11, UR10, URZ ;  /* 0x0000000a0b0472a4 */ /* 0x002fe2000f8e02ff */
[----:B0-----:R-:W-:-:S05]  /*0060*/  IMAD R15, R18, UR5, R15 ;  /* 0x00000005120f7c24 */ /* 0x001fca000f8e020f */
[----:B------:R-:W-:-:S13]  /*0070*/  ISETP.GE.U32.AND P0, PT, R15, UR4, PT ;  /* 0x000000040f007c0c */ /* 0x000fda000bf06070 */
[----:B------:R-:W-:Y:S05]  /*0080*/  @P0 EXIT ;  /* 0x000000000000094d */ /* 0x000fea0003800000 */
[----:B------:R-:W0:Y:S01]  /*0090*/  I2F.U32.RP R7, UR4 ;  /* 0x0000000400077d06 */ /* 0x000e220008209000 */
[----:B------:R-:W1:Y:S01]  /*00a0*/  LDC R0, c[0x0][0x388] ;  /* 0x0000e200ff007b82 */ /* 0x000e620000000800 */
[----:B------:R-:W2:Y:S01]  /*00b0*/  LDCU UR6, c[0x0][0x370] ;  /* 0x00006e00ff0677ac */ /* 0x000ea20008000800 */
[----:B------:R-:W-:Y:S01]  /*00c0*/  IMAD R9, RZ, RZ, -UR4 ;  /* 0x80000004ff097e24 */ /* 0x000fe2000f8e02ff */
[----:B------:R-:W-:Y:S02]  /*00d0*/  ISETP.NE.U32.AND P1, PT, RZ, UR10, PT ;  /* 0x0000000aff007c0c */ /* 0x000fe4000bf25070 */
[----:B------:R-:W-:Y:S01]  /*00e0*/  ISETP.NE.U32.AND P2, PT, RZ, UR4, PT ;  /* 0x00000004ff007c0c */ /* 0x000fe2000bf45070 */
[----:B------:R-:W3:Y:S01]  /*00f0*/  LDCU.64 UR8, c[0x0][0x358] ;  /* 0x00006b00ff0877ac */ /* 0x000ee20008000a00 */
[----:B------:R-:W4:Y:S01]  /*0100*/  I2F.U32.RP R6, UR10 ;  /* 0x0000000a00067d06 */ /* 0x000f220008209000 */
[----:B------:R-:W1:Y:S01]  /*0110*/  LDC.64 R2, c[0x0][0x380] ;  /* 0x0000e000ff027b82 */ /* 0x000e620000000a00 */
[----:B------:R-:W-:Y:S01]  /*0120*/  LOP3.LUT R14, RZ, UR10, RZ, 0x33, !PT ;  /* 0x0000000aff0e7c12 */ /* 0x000fe2000f8e33ff */
[----:B------:R-:W1:Y:S01]  /*0130*/  LDCU.64 UR12, c[0x0][0x390] ;  /* 0x00007200ff0c77ac */ /* 0x000e620008000a00 */
[----:B------:R-:W-:Y:S01]  /*0140*/  LOP3.LUT R16, RZ, UR4, RZ, 0x33, !PT ;  /* 0x00000004ff107c12 */ /* 0x000fe2000f8e33ff */
[----:B------:R-:W-:-:S03]  /*0150*/  UIADD3 UR5, UPT, UPT, UR4, -UR10, URZ ;  /* 0x8000000a04057290 */ /* 0x000fc6000fffe0ff */
[----:B0-----:R-:W0:Y:S01]  /*0160*/  MUFU.RCP R7, R7 ;  /* 0x0000000700077308 */ /* 0x001e220000001000 */
[----:B--2---:R-:W-:-:S07]  /*0170*/  IMAD R18, R18, UR6, RZ ;  /* 0x0000000612127c24 */ /* 0x004fce000f8e02ff */
[----:B----4-:R-:W2:Y:S01]  /*0180*/  MUFU.RCP R6, R6 ;  /* 0x0000000600067308 */ /* 0x010ea20000001000 */
[----:B0-----:R-:W-:-:S07]  /*0190*/  VIADD R12, R7, 0xffffffe ;  /* 0x0ffffffe070c7836 */ /* 0x001fce0000000000 */
[----:B------:R0:W4:Y:S01]  /*01a0*/  F2I.FTZ.U32.TRUNC.NTZ R13, R12 ;  /* 0x0000000c000d7305 */ /* 0x000122000021f000 */
[----:B--2---:R-:W-:-:S07]  /*01b0*/  VIADD R4, R6, 0xffffffe ;  /* 0x0ffffffe06047836 */ /* 0x004fce0000000000 */
[----:B------:R-:W2:Y:S01]  /*01c0*/  F2I.FTZ.U32.TRUNC.NTZ R5, R4 ;  /* 0x0000000400057305 */ /* 0x000ea2000021f000 */
[----:B0-----:R-:W-:Y:S02]  /*01d0*/  HFMA2 R12, -RZ, RZ, 0, 0 ;  /* 0x00000000ff0c7431 */ /* 0x001fe400000001ff */
[----:B----4-:R-:W-:-:S04]  /*01e0*/  IMAD R7, R9, R13, RZ ;  /* 0x0000000d09077224 */ /* 0x010fc800078e02ff */
[----:B------:R-:W-:-:S04]  /*01f0*/  IMAD.HI.U32 R12, R13, R7, R12 ;  /* 0x000000070d0c7227 */ /* 0x000fc800078e000c */
[----:B--2---:R-:W-:-:S04]  /*0200*/  IMAD.MOV R4, RZ, RZ, -R5 ;  /* 0x000000ffff047224 */ /* 0x004fc800078e0a05 */
[----:B------:R-:W-:Y:S02]  /*0210*/  IMAD R13, R4, UR10, RZ ;  /* 0x0000000a040d7c24 */ /* 0x000fe4000f8e02ff */
[----:B------:R-:W-:-:S04]  /*0220*/  IMAD.MOV.U32 R4, RZ, RZ, RZ ;  /* 0x000000ffff047224 */ /* 0x000fc800078e00ff */
[----:B-1-3--:R-:W-:-:S07]  /*0230*/  IMAD.HI.U32 R13, R5, R13, R4 ;  /* 0x0000000d050d7227 */ /* 0x00afce00078e0004 */
.L_x_3:
[----:B0-----:R-:W-:-:S04]  /*0240*/  IMAD.HI.U32 R4, R13, R15, RZ ;  /* 0x0000000f0d047227 */ /* 0x001fc800078e00ff */
[----:B------:R-:W-:-:S04]  /*0250*/  IMAD.MOV R4, RZ, RZ, -R4 ;  /* 0x000000ffff047224 */ /* 0x000fc800078e0a04 */
[----:B------:R-:W-:-:S05]  /*0260*/  IMAD R7, R0, R4, R15 ;  /* 0x0000000400077224 */ /* 0x000fca00078e020f */
[----:B------:R-:W-:-:S13]  /*0270*/  ISETP.GE.U32.AND P0, PT, R7, R0, PT ;  /* 0x000000000700720c */ /* 0x000fda0003f06070 */
[----:B------:R-:W-:-:S05]  /*0280*/  @P0 IMAD.IADD R7, R7, 0x1, -R0 ;  /* 0x0000000107070824 */ /* 0x000fca00078e0a00 */
[----:B------:R-:W-:-:S13]  /*0290*/  ISETP.GE.U32.AND P0, PT, R7, R0, PT ;  /* 0x000000000700720c */ /* 0x000fda0003f06070 */
[----:B------:R-:W-:-:S05]  /*02a0*/  @P0 IMAD.IADD R7, R7, 0x1, -R0 ;  /* 0x0000000107070824 */ /* 0x000fca00078e0a00 */
[----:B------:R-:W-:-:S04]  /*02b0*/  SEL R7, R14, R7, !P1 ;  /* 0x000000070e077207 */ /* 0x000fc80004800000 */
[C---:B------:R-:W-:Y:S02]  /*02c0*/  IADD3 R11, PT, PT, -R7.reuse, R15, RZ ;  /* 0x0000000f070b7210 */ /* 0x040fe40007ffe1ff */
[----:B------:R-:W-:-:S03]  /*02d0*/  IADD3 R4, PT, PT, R7, -0x1, R0 ;  /* 0xffffffff07047810 */ /* 0x000fc60007ffe000 */
[----:B------:R-:W-:Y:S02]  /*02e0*/  VIADD R17, R11, UR5 ;  /* 0x000000050b117c36 */ /* 0x000fe40008000000 */
[----:B------:R-:W-:-:S04]  /*02f0*/  IMAD.HI.U32 R5, R13, R4, RZ ;  /* 0x000000040d057227 */ /* 0x000fc800078e00ff */
[----:B------:R-:W-:-:S04]  /*0300*/  IMAD.HI.U32 R6, R12, R17, RZ ;  /* 0x000000110c067227 */ /* 0x000fc800078e00ff */
[----:B------:R-:W-:Y:S02]  /*0310*/  IMAD.IADD R19, R11, 0x1, R0 ;  /* 0x000000010b137824 */ /* 0x000fe400078e0200 */
[----:B------:R-:W-:Y:S02]  /*0320*/  IMAD.MOV R9, RZ, RZ, -R5 ;  /* 0x000000ffff097224 */ /* 0x000fe400078e0a05 */
[----:B------:R-:W-:Y:S02]  /*0330*/  IMAD.MOV R6, RZ, RZ, -R6 ;  /* 0x000000ffff067224 */ /* 0x000fe400078e0a06 */
[----:B------:R-:W-:-:S04]  /*0340*/  IMAD.HI.U32 R5, R12, R19, RZ ;  /* 0x000000130c057227 */ /* 0x000fc800078e00ff */
[----:B------:R-:W-:Y:S01]  /*0350*/  IMAD R9, R0, R9, R4 ;  /* 0x0000000900097224 */ /* 0x000fe200078e0204 */
[----:B------:R-:W-:Y:S01]  /*0360*/  IADD3 R4, PT, PT, -R5, RZ, RZ ;  /* 0x000000ff05047210 */ /* 0x000fe20007ffe1ff */
[----:B------:R-:W-:Y:S02]  /*0370*/  IMAD R17, R6, UR4, R17 ;  /* 0x0000000406117c24 */ /* 0x000fe4000f8e0211 */
[----:B------:R-:W-:Y:S01]  /*0380*/  VIADD R5, R7, 0x1 ;  /* 0x0000000107057836 */ /* 0x000fe20000000000 */
[-C--:B------:R-:W-:Y:S01]  /*0390*/  ISETP.GE.U32.AND P3, PT, R9, R0.reuse, PT ;  /* 0x000000000900720c */ /* 0x080fe20003f66070 */
[----:B------:R-:W-:Y:S01]  /*03a0*/  IMAD R19, R4, UR4, R19 ;  /* 0x0000000404137c24 */ /* 0x000fe2000f8e0213 */
[----:B------:R-:W-:Y:S02]  /*03b0*/  ISETP.GE.U32.AND P4, PT, R17, UR4, PT ;  /* 0x0000000411007c0c */ /* 0x000fe4000bf86070 */
[----:B------:R-:W-:Y:S02]  /*03c0*/  ISETP.NE.AND P5, PT, R5, R0, PT ;  /* 0x000000000500720c */ /* 0x000fe40003fa5270 */
[----:B------:R-:W-:-:S02]  /*03d0*/  ISETP.GE.U32.AND P0, PT, R19, UR4, PT ;  /* 0x0000000413007c0c */ /* 0x000fc4000bf06070 */
[----:B------:R-:W-:-:S04]  /*03e0*/  SEL R10, R5, RZ, P5 ;  /* 0x000000ff050a7207 */ /* 0x000fc80002800000 */
[----:B------:R-:W-:Y:S01]  /*03f0*/  IADD3 R5, PT, PT, R11, R10, RZ ;  /* 0x0000000a0b057210 */ /* 0x000fe20007ffe0ff */
[----:B------:R-:W-:Y:S02]  /*0400*/  @P3 IMAD.IADD R9, R9, 0x1, -R0 ;  /* 0x0000000109093824 */ /* 0x000fe400078e0a00 */
[----:B------:R-:W-:Y:S01]  /*0410*/  @P4 VIADD R17, R17, -UR4 ;  /* 0x8000000411114c36 */ /* 0x000fe20008000000 */
[----:B------:R-:W-:Y:S02]  /*0420*/  IADD3 R4, P5, PT, R5, R2, RZ ;  /* 0x0000000205047210 */ /* 0x000fe40007fbe0ff */
[----:B------:R-:W-:Y:S01]  /*0430*/  ISETP.GE.U32.AND P4, PT, R9, R0, PT ;  /* 0x000000000900720c */ /* 0x000fe20003f86070 */
[----:B------:R-:W-:Y:S01]  /*0440*/  @P0 VIADD R19, R19, -UR4 ;  /* 0x8000000413130c36 */ /* 0x000fe20008000000 */
[----:B------:R-:W-:Y:S01]  /*0450*/  ISETP.GE.U32.AND P3, PT, R17, UR4, PT ;  /* 0x0000000411007c0c */ /* 0x000fe2000bf66070 */
[----:B------:R-:W-:-:S03]  /*0460*/  IMAD.X R5, RZ, RZ, R3, P5 ;  /* 0x000000ffff057224 */ /* 0x000fc600028e0603 */
[----:B------:R-:W-:-:S07]  /*0470*/  ISETP.GE.U32.AND P0, PT, R19, UR4, PT ;  /* 0x0000000413007c0c */ /* 0x000fce000bf06070 */
[----:B------:R-:W-:Y:S02]  /*0480*/  @P4 IMAD.IADD R9, R9, 0x1, -R0 ;  /* 0x0000000109094824 */ /* 0x000fe400078e0a00 */
[----:B------:R-:W-:-:S03]  /*0490*/  @P3 VIADD R17, R17, -UR4 ;  /* 0x8000000411113c36 */ /* 0x000fc60008000000 */
[----:B------:R-:W-:Y:S02]  /*04a0*/  SEL R6, R14, R9, !P1 ;  /* 0x000000090e067207 */ /* 0x000fe40004800000 */
[----:B------:R-:W-:Y:S02]  /*04b0*/  SEL R9, R16, R17, !P2 ;  /* 0x0000001110097207 */ /* 0x000fe40005000000 */
[----:B------:R-:W-:Y:S01]  /*04c0*/  @P0 IADD3 R19, PT, PT, R19, -UR4, RZ ;  /* 0x8000000413130c10 */ /* 0x000fe2000fffe0ff */
[----:B------:R-:W-:Y:S01]  /*04d0*/  IMAD.IADD R11, R11, 0x1, R6 ;  /* 0x000000010b0b7824 */ /* 0x000fe200078e0206 */
[----:B------:R0:W2:Y:S01]  /*04e0*/  LDG.E.U8 R17, desc[UR8][R4.64] ;  /* 0x0000000804117981 */ /* 0x0000a2000c1e1100 */
[--C-:B------:R-:W-:Y:S01]  /*04f0*/  IMAD.IADD R21, R6, 0x1, R9.reuse ;  /* 0x0000000106157824 */ /* 0x100fe200078e0209 */
[----:B------:R-:W-:Y:S01]  /*0500*/  SEL R19, R16, R19, !P2 ;  /* 0x0000001310137207 */ /* 0x000fe20005000000 */
[----:B------:R-:W-:-:S03]  /*0510*/  IMAD.IADD R23, R7, 0x1, R9 ;  /* 0x0000000107177824 */ /* 0x000fc600078e0209 */
[-C--:B------:R-:W-:Y:S01]  /*0520*/  IADD3 R8, P0, PT, R21, R2.reuse, RZ ;  /* 0x0000000215087210 */ /* 0x080fe20007f1e0ff */
[----:B------:R-:W-:Y:S01]  /*0530*/  IMAD.IADD R27, R6, 0x1, R19 ;  /* 0x00000001061b7824 */ /* 0x000fe200078e0213 */
[C---:B------:R-:W-:Y:S02]  /*0540*/  IADD3 R21, PT, PT, R10.reuse, R9, RZ ;  /* 0x000000090a157210 */ /* 0x040fe40007ffe0ff */
[-C--:B------:R-:W-:Y:S01]  /*0550*/  IADD3 R6, P3, PT, R23, R2.reuse, RZ ;  /* 0x0000000217067210 */ /* 0x080fe20007f7e0ff */
[----:B------:R-:W-:Y:S01]  /*0560*/  IMAD.X R9, RZ, RZ, R3, P0 ;  /* 0x000000ffff097224 */ /* 0x000fe200000e0603 */
[----:B------:R-:W-:Y:S01]  /*0570*/  IADD3 R25, PT, PT, R10, R19, RZ ;  /* 0x000000130a197210 */ /* 0x000fe20007ffe0ff */
[----:B------:R-:W-:Y:S01]  /*0580*/  IMAD.IADD R23, R7, 0x1, R19 ;  /* 0x0000000107177824 */ /* 0x000fe200078e0213 */
[-C--:B------:R-:W-:Y:S01]  /*0590*/  IADD3 R10, P0, PT, R21, R2.reuse, RZ ;  /* 0x00000002150a7210 */ /* 0x080fe20007f1e0ff */
[--C-:B------:R-:W-:Y:S01]  /*05a0*/  IMAD.X R7, RZ, RZ, R3.reuse, P3 ;  /* 0x000000ffff077224 */ /* 0x100fe200018e0603 */
[-C--:B0-----:R-:W-:Y:S01]  /*05b0*/  IADD3 R4, P3, PT, R11, R2.reuse, RZ ;  /* 0x000000020b047210 */ /* 0x081fe20007f7e0ff */
[----:B------:R-:W3:Y:S02]  /*05c0*/  LDG.E.U8 R8, desc[UR8][R8.64] ;  /* 0x0000000808087981 */ /* 0x000ee4000c1e1100 */
[--C-:B------:R-:W-:Y:S01]  /*05d0*/  IMAD.X R11, RZ, RZ, R3.reuse, P0 ;  /* 0x000000ffff0b7224 */ /* 0x100fe200000e0603 */
[-C--:B------:R-:W-:Y:S01]  /*05e0*/  IADD3 R20, P0, PT, R27, R2.reuse, RZ ;  /* 0x000000021b147210 */ /* 0x080fe20007f1e0ff */
[----:B------:R-:W-:Y:S01]  /*05f0*/  IMAD.X R5, RZ, RZ, R3, P3 ;  /* 0x000000ffff057224 */ /* 0x000fe200018e0603 */
[----:B------:R-:W-:Y:S01]  /*0600*/  IADD3 R22, P3, PT, R23, R2, RZ ;  /* 0x0000000217167210 */ /* 0x000fe20007f7e0ff */
[----:B------:R-:W3:Y:S01]  /*0610*/  LDG.E.U8 R7, desc[UR8][R6.64] ;  /* 0x0000000806077981 */ /* 0x000ee2000c1e1100 */
[----:B------:R-:W-:-:S03]  /*0620*/  IADD3.X R21, PT, PT, RZ, R3, RZ, P0, !PT ;  /* 0x00000003ff157210 */ /* 0x000fc600007fe4ff */
[----:B------:R-:W3:Y:S01]  /*0630*/  LDG.E.U8 R10, desc[UR8][R10.64] ;  /* 0x000000080a0a7981 */ /* 0x000ee2000c1e1100 */
[----:B------:R-:W-:Y:S01]  /*0640*/  IADD3 R24, P0, PT, R25, R2, RZ ;  /* 0x0000000219187210 */ /* 0x000fe20007f1e0ff */
[--C-:B------:R-:W-:Y:S02]  /*0650*/  IMAD.X R23, RZ, RZ, R3.reuse, P3 ;  /* 0x000000ffff177224 */ /* 0x100fe400018e0603 */
[----:B------:R-:W2:Y:S02]  /*0660*/  LDG.E.U8 R4, desc[UR8][R4.64] ;  /* 0x0000000804047981 */ /* 0x000ea4000c1e1100 */
[----:B------:R-:W-:Y:S02]  /*0670*/  IMAD.X R25, RZ, RZ, R3, P0 ;  /* 0x000000ffff197224 */ /* 0x000fe400000e0603 */
[----:B------:R-:W4:Y:S04]  /*0680*/  LDG.E.U8 R21, desc[UR8][R20.64] ;  /* 0x0000000814157981 */ /* 0x000f28000c1e1100 */
[----:B------:R-:W4:Y:S04]  /*0690*/  LDG.E.U8 R22, desc[UR8][R22.64] ;  /* 0x0000000816167981 */ /* 0x000f28000c1e1100 */
[----:B------:R-:W5:Y:S01]  /*06a0*/  LDG.E.U8 R25, desc[UR8][R24.64] ;  /* 0x0000000818197981 */ /* 0x000f62000c1e1100 */
[----:B------:R-:W-:Y:S01]  /*06b0*/  BSSY.RECONVERGENT B0, `(.L_x_0) ;  /* 0x0000010000007945 */ /* 0x000fe20003800200 */
[----:B------:R-:W-:-:S02]  /*06c0*/  PLOP3.LUT P0, PT, PT, PT, PT, 0x80, 0x8 ;  /* 0x000000000008781c */ /* 0x000fc40003f0f070 */
[----:B---3--:R-:W-:-:S04]  /*06d0*/  IADD3 R8, PT, PT, R10, R7, R8 ;  /* 0x000000070a087210 */ /* 0x008fc80007ffe008 */
[----:B--2---:R-:W-:-:S04]  /*06e0*/  IADD3 R8, PT, PT, R17, R8, R4 ;  /* 0x0000000811087210 */ /* 0x004fc80007ffe004 */
[----:B----4-:R-:W-:-:S05]  /*06f0*/  IADD3 R8, PT, PT, R22, R8, R21 ;  /* 0x0000000816087210 */ /* 0x010fca0007ffe015 */
[----:B-----5:R-:W-:-:S05]  /*0700*/  IMAD.IADD R8, R8, 0x1, R25 ;  /* 0x0000000108087824 */ /* 0x020fca00078e0219 */
[----:B------:R-:W-:-:S13]  /*0710*/  ISETP.NE.AND P3, PT, R8, 0x3, PT ;  /* 0x000000030800780c */ /* 0x000fda0003f65270 */
[----:B------:R-:W-:Y:S05]  /*0720*/  @!P3 BRA `(.L_x_1) ;  /* 0x000000000020b947 */ /* 0x000fea0003800000 */
[----:B------:R-:W-:-:S13]  /*0730*/  ISETP.NE.AND P0, PT, R8, 0x2, PT ;  /* 0x000000020800780c */ /* 0x000fda0003f05270 */
[----:B------:R-:W-:Y:S05]  /*0740*/  @P0 BRA `(.L_x_2) ;  /* 0x0000000000140947 */ /* 0x000fea0003800000 */
[----:B------:R-:W-:-:S04]  /*0750*/  IADD3 R4, P0, PT, R15, R2, RZ ;  /* 0x000000020f047210 */ /* 0x000fc80007f1e0ff */
[----:B------:R-:W-:-:S05]  /*0760*/  IADD3.X R5, PT, PT, RZ, R3, RZ, P0, !PT ;  /* 0x00000003ff057210 */ /* 0x000fca00007fe4ff */
[----:B------:R-:W2:Y:S02]  /*0770*/  LDG.E.U8 R4, desc[UR8][R4.64] ;  /* 0x0000000804047981 */ /* 0x000ea4000c1e1100 */
[----:B--2---:R-:W-:Y:S01]  /*0780*/  ISETP.NE.AND P0, PT, R4, RZ, PT ;  /* 0x000000ff0400720c */ /* 0x004fe20003f05270 */
[----:B------:R-:W-:-:S12]  /*0790*/  BRA `(.L_x_1) ;  /* 0x0000000000047947 */ /* 0x000fd80003800000 */
.L_x_2:
[----:B------:R-:W-:-:S13]  /*07a0*/  PLOP3.LUT P0, PT, PT, PT, PT, 0x8, 0x80 ;  /* 0x000000000080781c */ /* 0x000fda0003f0e170 */
.L_x_1:
[----:B------:R-:W-:Y:S05]  /*07b0*/  BSYNC.RECONVERGENT B0 ;  /* 0x0000000000007941 */ /* 0x000fea0003800200 */
.L_x_0:
[----:B------:R-:W-:Y:S01]  /*07c0*/  IADD3 R4, P3, PT, R15, UR12, RZ ;  /* 0x0000000c0f047c10 */ /* 0x000fe2000ff7e0ff */
[----:B------:R-:W-:Y:S01]  /*07d0*/  IMAD.IADD R15, R18, 0x1, R15 ;  /* 0x00000001120f7824 */ /* 0x000fe200078e020f */
[----:B------:R-:W-:-:S03]  /*07e0*/  SEL R7, RZ, 0x1, !P0 ;  /* 0x00000001ff077807 */ /* 0x000fc60004000000 */
[----:B------:R-:W-:Y:S01]  /*07f0*/  IMAD.X R5, RZ, RZ, UR13, P3 ;  /* 0x0000000dff057e24 */ /* 0x000fe200098e06ff */
[----:B------:R-:W-:-:S04]  /*0800*/  ISETP.GE.U32.AND P0, PT, R15, UR4, PT ;  /* 0x000000040f007c0c */ /* 0x000fc8000bf06070 */
[----:B------:R0:W-:Y:S09]  /*0810*/  STG.E.U8 desc[UR8][R4.64], R7 ;  /* 0x0000000704007986 */ /* 0x0001f2000c101108 */
[----:B------:R-:W-:Y:S05]  /*0820*/  @!P0 BRA `(.L_x_3) ;  /* 0xfffffff800848947 */ /* 0x000fea000383ffff */
[----:B------:R-:W-:Y:S05]  /*0830*/  EXIT ;  /* 0x000000000000794d */ /* 0x000fea0003800000 */
.L_x_4:
[----:B------:R-:W-:-:S00]  /*0840*/  BRA `(.L_x_4) ;  /* 0xfffffffc00fc7947 */ /* 0x000fc0000383ffff */
[----:B------:R-:W-:-:S00]  /*0850*/  NOP ;  /* 0x0000000000007918 */ /* 0x000fc00000000000 */
        /* <DEDUP_REMOVED lines=10> */
.L_x_5:


//--------------------- .nv.shared.reserved.0     --------------------------
	.section	.nv.shared.reserved.0,"aw",@nobits
	.weak		__nv_reservedSMEM_offset_0_alias
	.size		__nv_reservedSMEM_offset_0_alias, 0, 64
	.other		__nv_reservedSMEM_offset_0_alias,@"STO_CUDA_RESERVED_SHARED STV_DEFAULT"
__nv_reservedSMEM_offset_0_alias:
	.zero		0
	.zero		64


//--------------------- .nv.constant0._Z10LifeKernelPKhjjPh --------------------------
	.section	.nv.constant0._Z10LifeKernelPKhjjPh,"a",@progbits
	.sectionflags	@""
	.align	4
.nv.constant0._Z10LifeKernelPKhjjPh:
	.zero		920


//--------------------- SYMBOLS --------------------------

	.type		.nv.reservedSmem.offset0,@object
	.size		.nv.reservedSmem.offset0,0x4
